	.headerflags	@"EF_CUDA_TEXMODE_UNIFIED EF_CUDA_64BIT_ADDRESS EF_CUDA_ACCELERATORS EF_CUDA_SM90 EF_CUDA_VIRTUAL_SM(EF_CUDA_SM90)"
	.elftype	@"ET_EXEC"


//--------------------- .nv.info                  --------------------------
	.section	.nv.info,"",@"SHT_CUDA_INFO"
	.align	4


	//----- nvinfo : EIATTR_REGCOUNT
	.align		4
        /*0000*/ 	.byte	0x04, 0x2f
        /*0002*/ 	.short	(.L_1 - .L_0)
	.align		4
.L_0:
        /*0004*/ 	.word	index@(triton_poi_fused_constant_pad_nd_2)
        /*0008*/ 	.word	0x0000000c


	//----- nvinfo : EIATTR_MIN_STACK_SIZE
	.align		4
.L_1:
        /*000c*/ 	.byte	0x04, 0x12
        /*000e*/ 	.short	(.L_3 - .L_2)
	.align		4
.L_2:
        /*0010*/ 	.word	index@(triton_poi_fused_constant_pad_nd_2)
        /*0014*/ 	.word	0x00000000


	//----- nvinfo : EIATTR_FRAME_SIZE
	.align		4
.L_3:
        /*0018*/ 	.byte	0x04, 0x11
        /*001a*/ 	.short	(.L_5 - .L_4)
	.align		4
.L_4:
        /*001c*/ 	.word	index@(triton_poi_fused_constant_pad_nd_2)
        /*0020*/ 	.word	0x00000000


	//----- nvinfo : EIATTR_MIN_STACK_SIZE
	.align		4
.L_5:
        /*0024*/ 	.byte	0x04, 0x12
        /*0026*/ 	.short	(.L_7 - .L_6)
	.align		4
.L_6:
        /*0028*/ 	.word	index@(triton_poi_fused_constant_pad_nd_2)
        /*002c*/ 	.word	0x00000000
.L_7:


//--------------------- .nv.info.triton_poi_fused_constant_pad_nd_2 --------------------------
	.section	.nv.info.triton_poi_fused_constant_pad_nd_2,"",@"SHT_CUDA_INFO"
	.sectionflags	@""
	.align	4


	//----- nvinfo : EIATTR_CUDA_API_VERSION
	.align		4
        /*0000*/ 	.byte	0x04, 0x37
        /*0002*/ 	.short	(.L_9 - .L_8)
.L_8:
        /*0004*/ 	.word	0x0000007c


	//----- nvinfo : EIATTR_KPARAM_INFO
	.align		4
.L_9:
        /*0008*/ 	.byte	0x04, 0x17
        /*000a*/ 	.short	(.L_11 - .L_10)
.L_10:
        /*000c*/ 	.word	0x00000000
        /*0010*/ 	.short	0x0002
        /*0012*/ 	.short	0x0010
        /*0014*/ 	.byte	0x00, 0xf0, 0x11, 0x00


	//----- nvinfo : EIATTR_KPARAM_INFO
	.align		4
.L_11:
        /*0018*/ 	.byte	0x04, 0x17
        /*001a*/ 	.short	(.L_13 - .L_12)
.L_12:
        /*001c*/ 	.word	0x00000000
        /*0020*/ 	.short	0x0001
        /*0022*/ 	.short	0x0008
        /*0024*/ 	.byte	0x00, 0xf4, 0x21, 0x00


	//----- nvinfo : EIATTR_KPARAM_INFO
	.align		4
.L_13:
        /*0028*/ 	.byte	0x04, 0x17
        /*002a*/ 	.short	(.L_15 - .L_14)
.L_14:
        /*002c*/ 	.word	0x00000000
        /*0030*/ 	.short	0x0000
        /*0032*/ 	.short	0x0000
        /*0034*/ 	.byte	0x00, 0xf4, 0x21, 0x00


	//----- nvinfo : EIATTR_SPARSE_MMA_MASK
	.align		4
.L_15:
        /*0038*/ 	.byte	0x03, 0x50
        /*003a*/ 	.short	0x0000


	//----- nvinfo : EIATTR_MAXREG_COUNT
	.align		4
        /*003c*/ 	.byte	0x03, 0x1b
        /*003e*/ 	.short	0x00ff


	//----- nvinfo : EIATTR_EXIT_INSTR_OFFSETS
	.align		4
        /*0040*/ 	.byte	0x04, 0x1c
        /*0042*/ 	.short	(.L_17 - .L_16)


	//   ....[0]....
.L_16:
        /*0044*/ 	.word	0x000002b0


	//   ....[1]....
        /*0048*/ 	.word	0x000002d0


	//----- nvinfo : EIATTR_REQNTID
	.align		4
.L_17:
        /*004c*/ 	.byte	0x04, 0x10
        /*004e*/ 	.short	(.L_19 - .L_18)
.L_18:
        /*0050*/ 	.word	0x00000080
        /*0054*/ 	.word	0x00000001
        /*0058*/ 	.word	0x00000001


	//----- nvinfo : EIATTR_CRS_STACK_SIZE
	.align		4
.L_19:
        /*005c*/ 	.byte	0x04, 0x1e
        /*005e*/ 	.short	(.L_21 - .L_20)
.L_20:
        /*0060*/ 	.word	0x00000000


	//----- nvinfo : EIATTR_CBANK_PARAM_SIZE
	.align		4
.L_21:
        /*0064*/ 	.byte	0x03, 0x19
        /*0066*/ 	.short	0x0014


	//----- nvinfo : EIATTR_PARAM_CBANK
	.align		4
        /*0068*/ 	.byte	0x04, 0x0a
        /*006a*/ 	.short	(.L_23 - .L_22)
	.align		4
.L_22:
        /*006c*/ 	.word	index@(.nv.constant0.triton_poi_fused_constant_pad_nd_2)
        /*0070*/ 	.short	0x0210
        /*0072*/ 	.short	0x0014


	//----- nvinfo : EIATTR_SW_WAR
	.align		4
.L_23:
        /*0074*/ 	.byte	0x04, 0x36
        /*0076*/ 	.short	(.L_25 - .L_24)
.L_24:
        /*0078*/ 	.word	0x00000008
.L_25:


//--------------------- .nv.callgraph             --------------------------
	.section	.nv.callgraph,"",@"SHT_CUDA_CALLGRAPH"
	.align	4
	.sectionentsize	8
	.align		4
        /*0000*/ 	.word	0x00000000
	.align		4
        /*0004*/ 	.word	0xffffffff
	.align		4
        /*0008*/ 	.word	0x00000000
	.align		4
        /*000c*/ 	.word	0xfffffffe
	.align		4
        /*0010*/ 	.word	0x00000000
	.align		4
        /*0014*/ 	.word	0xfffffffd
	.align		4
        /*0018*/ 	.word	0x00000000
	.align		4
        /*001c*/ 	.word	0xfffffffc


//--------------------- .text.triton_poi_fused_constant_pad_nd_2 --------------------------
	.section	.text.triton_poi_fused_constant_pad_nd_2,"ax",@progbits
	.align	128
        .global         triton_poi_fused_constant_pad_nd_2
        .type           triton_poi_fused_constant_pad_nd_2,@function
        .size           triton_poi_fused_constant_pad_nd_2,(.L_x_3 - triton_poi_fused_constant_pad_nd_2)
        .other          triton_poi_fused_constant_pad_nd_2,@"STO_CUDA_ENTRY STV_DEFAULT"
triton_poi_fused_constant_pad_nd_2:
.text.triton_poi_fused_constant_pad_nd_2:
[----:B------:R-:W0:Y:S02]  /*0000*/  LDC R1, c[0x0][0x28] ;  /* 0x00000a00ff017b82 */ /* 0x000e240000000800 */
[----:B------:R-:W1:Y:S01]  /*0010*/  S2R R2, SR_TID.X ;  /* 0x0000000000027919 */ /* 0x000e620000002100 */
[----:B------:R-:W-:Y:S01]  /*0020*/  ULDC.64 UR4, c[0x0][0x210] ;  /* 0x0000840000047ab9 */ /* 0x000fe20000000a00 */
[----:B------:R-:W-:Y:S01]  /*0030*/  BSSY B0, `(.L_x_0) ;  /* 0x0000026000007945 */ /* 0x000fe20003800000 */
[----:B------:R-:W2:Y:S01]  /*0040*/  S2R R3, SR_CTAID.X ;  /* 0x0000000000037919 */ /* 0x000ea20000002500 */
[----:B-1----:R-:W-:-:S05]  /*0050*/  LOP3.LUT R2, R2, 0x7f, RZ, 0xc0, !PT ;  /* 0x0000007f02027812 */ /* 0x002fca00078ec0ff */
[----:B--2---:R-:W-:Y:S02]  /*0060*/  IMAD R3, R3, 0x80, R2 ;  /* 0x0000008003037824 */ /* 0x004fe400078e0202 */
[----:B------:R-:W-:Y:S02]  /*0070*/  IMAD.MOV.U32 R2, RZ, RZ, RZ ;  /* 0x000000ffff027224 */ /* 0x000fe400078e00ff */
[----:B------:R-:W-:-:S04]  /*0080*/  IMAD.HI R0, R3, 0x5397829d, RZ ;  /* 0x5397829d03007827 */ /* 0x000fc800078e02ff */
[----:B------:R-:W-:-:S05]  /*0090*/  IMAD.HI R4, R3, -0x6db6db6d, R2 ;  /* 0x9249249303047827 */ /* 0x000fca00078e0202 */
[----:B------:R-:W-:-:S04]  /*00a0*/  SHF.R.U32.HI R5, RZ, 0x1f, R4 ;  /* 0x0000001fff057819 */ /* 0x000fc80000011604 */
[----:B------:R-:W-:Y:S01]  /*00b0*/  LEA.HI.SX32 R5, R4, R5, 0x1e ;  /* 0x0000000504057211 */ /* 0x000fe200078ff2ff */
[----:B------:R-:W-:-:S04]  /*00c0*/  IMAD.MOV.U32 R4, RZ, RZ, RZ ;  /* 0x000000ffff047224 */ /* 0x000fc800078e00ff */
[----:B------:R-:W-:-:S04]  /*00d0*/  IMAD.HI R2, R5, -0x6db6db6d, R4 ;  /* 0x9249249305027827 */ /* 0x000fc800078e0204 */
[----:B------:R-:W-:Y:S01]  /*00e0*/  IMAD R6, R5, -0x7, R3 ;  /* 0xfffffff905067824 */ /* 0x000fe200078e0203 */
[----:B------:R-:W-:-:S03]  /*00f0*/  SHF.R.U32.HI R7, RZ, 0x1f, R2 ;  /* 0x0000001fff077819 */ /* 0x000fc60000011602 */
[----:B------:R-:W-:Y:S01]  /*0100*/  VIADD R9, R6, 0xfffffffe ;  /* 0xfffffffe06097836 */ /* 0x000fe20000000000 */
[----:B------:R-:W-:Y:S02]  /*0110*/  LEA.HI.SX32 R4, R2, R7, 0x1e ;  /* 0x0000000702047211 */ /* 0x000fe400078ff2ff */
[----:B------:R-:W-:-:S03]  /*0120*/  SHF.R.U32.HI R7, RZ, 0x1f, R0 ;  /* 0x0000001fff077819 */ /* 0x000fc60000011600 */
[----:B------:R-:W-:Y:S01]  /*0130*/  IMAD R2, R4, -0x7, R5 ;  /* 0xfffffff904027824 */ /* 0x000fe200078e0205 */
[----:B------:R-:W-:Y:S01]  /*0140*/  LEA.HI R7, R0, R7, RZ, 0x1c ;  /* 0x0000000700077211 */ /* 0x000fe200078fe0ff */
[----:B------:R-:W1:Y:S02]  /*0150*/  LDC.64 R4, c[0x0][0x218] ;  /* 0x00008600ff047b82 */ /* 0x000e640000000a00 */
[C---:B------:R-:W-:Y:S02]  /*0160*/  VIADD R0, R2.reuse, 0xfffffffe ;  /* 0xfffffffe02007836 */ /* 0x040fe40000000000 */
[----:B------:R-:W-:Y:S02]  /*0170*/  IMAD.SHL.U32 R8, R7, 0x10, RZ ;  /* 0x0000001007087824 */ /* 0x000fe400078e00ff */
[----:B------:R-:W-:Y:S01]  /*0180*/  IMAD.SHL.U32 R7, R2, 0x4, RZ ;  /* 0x0000000402077824 */ /* 0x000fe200078e00ff */
[----:B------:R-:W-:Y:S02]  /*0190*/  LOP3.LUT R0, R0, R9, RZ, 0xfc, !PT ;  /* 0x0000000900007212 */ /* 0x000fe400078efcff */
[----:B------:R-:W-:-:S02]  /*01a0*/  SHF.R.S32.HI R2, RZ, 0x1f, R8 ;  /* 0x0000001fff027819 */ /* 0x000fc40000011408 */
[----:B------:R-:W-:Y:S01]  /*01b0*/  ISETP.GE.U32.AND P0, PT, R0, 0x4, PT ;  /* 0x000000040000780c */ /* 0x000fe20003f06070 */
[----:B------:R-:W-:Y:S01]  /*01c0*/  IMAD.MOV.U32 R0, RZ, RZ, RZ ;  /* 0x000000ffff007224 */ /* 0x000fe200078e00ff */
[----:B------:R-:W-:Y:S02]  /*01d0*/  IADD3 R8, P1, P2, R7, R6, R8 ;  /* 0x0000000607087210 */ /* 0x000fe40007a3e008 */
[----:B------:R-:W-:Y:S02]  /*01e0*/  ISETP.LT.AND P0, PT, R3, 0x310, !P0 ;  /* 0x000003100300780c */ /* 0x000fe40004701270 */
[----:B------:R-:W-:Y:S02]  /*01f0*/  SHF.R.S32.HI R6, RZ, 0x1f, R6 ;  /* 0x0000001fff067819 */ /* 0x000fe40000011406 */
[----:B------:R-:W-:-:S04]  /*0200*/  SHF.R.S32.HI R7, RZ, 0x1f, R7 ;  /* 0x0000001fff077819 */ /* 0x000fc80000011407 */
[----:B------:R-:W-:Y:S01]  /*0210*/  IADD3.X R7, R7, R6, R2, P1, P2 ;  /* 0x0000000607077210 */ /* 0x000fe20000fe4402 */
[C---:B-1----:R-:W-:Y:S01]  /*0220*/  IMAD.WIDE R4, R3.reuse, 0x4, R4 ;  /* 0x0000000403047825 */ /* 0x042fe200078e0204 */
[C---:B------:R-:W-:Y:S02]  /*0230*/  LEA R6, P2, R8.reuse, UR4, 0x2 ;  /* 0x0000000408067c11 */ /* 0x040fe4000f8410ff */
[----:B------:R-:W-:Y:S02]  /*0240*/  ISETP.GE.AND P1, PT, R3, 0x310, PT ;  /* 0x000003100300780c */ /* 0x000fe40003f26270 */
[----:B------:R-:W-:Y:S01]  /*0250*/  LEA.HI.X R7, R8, UR5, R7, 0x2, P2 ;  /* 0x0000000508077c11 */ /* 0x000fe200090f1407 */
[----:B------:R-:W-:Y:S01]  /*0260*/  ULDC.64 UR4, c[0x0][0x208] ;  /* 0x0000820000047ab9 */ /* 0x000fe20000000a00 */
[----:B------:R-:W-:Y:S09]  /*0270*/  @!P0 BRA `(.L_x_1) ;  /* 0x0000000000048947 */ /* 0x000ff20003800000 */
[----:B------:R1:W5:Y:S02]  /*0280*/  LDG.E R0, desc[UR4][R6.64+-0x28] ;  /* 0xffffd80406007981 */ /* 0x000364000c1e1900 */
.L_x_1:
[----:B------:R-:W-:Y:S05]  /*0290*/  BSYNC B0 ;  /* 0x0000000000007941 */ /* 0x000fea0003800000 */
.L_x_0:
[----:B-----5:R-:W-:Y:S01]  /*02a0*/  SEL R3, R0, RZ, P0 ;  /* 0x000000ff00037207 */ /* 0x020fe20000000000 */
[----:B------:R-:W-:Y:S06]  /*02b0*/  @P1 EXIT ;  /* 0x000000000000194d */ /* 0x000fec0003800000 */
[----:B------:R-:W-:Y:S01]  /*02c0*/  STG.E desc[UR4][R4.64], R3 ;  /* 0x0000000304007986 */ /* 0x000fe2000c101904 */
[----:B------:R-:W-:Y:S05]  /*02d0*/  EXIT ;  /* 0x000000000000794d */ /* 0x000fea0003800000 */
.L_x_2:
[----:B------:R-:W-:-:S00]  /*02e0*/  BRA `(.L_x_2) ;  /* 0xfffffffc00fc7947 */ /* 0x000fc0000383ffff */
[----:B------:R-:W-:-:S00]  /*02f0*/  NOP ;  /* 0x0000000000007918 */ /* 0x000fc00000000000 */
        /* <DEDUP_REMOVED lines=8> */
.L_x_3:


//--------------------- .nv.constant0.triton_poi_fused_constant_pad_nd_2 --------------------------
	.section	.nv.constant0.triton_poi_fused_constant_pad_nd_2,"a",@progbits
	.sectionflags	@""
	.align	4
.nv.constant0.triton_poi_fused_constant_pad_nd_2:
	.zero		548
